	.headerflags	@"EF_CUDA_TEXMODE_UNIFIED EF_CUDA_64BIT_ADDRESS EF_CUDA_ACCELERATORS EF_CUDA_SM90 EF_CUDA_VIRTUAL_SM(EF_CUDA_SM90)"
	.elftype	@"ET_EXEC"


//--------------------- .nv.info                  --------------------------
	.section	.nv.info,"",@"SHT_CUDA_INFO"
	.align	4


	//----- nvinfo : EIATTR_REGCOUNT
	.align		4
        /*0000*/ 	.byte	0x04, 0x2f
        /*0002*/ 	.short	(.L_1 - .L_0)
	.align		4
.L_0:
        /*0004*/ 	.word	index@(triton_red_fused_pow_sum_21)
        /*0008*/ 	.word	0x0000001f


	//----- nvinfo : EIATTR_MIN_STACK_SIZE
	.align		4
.L_1:
        /*000c*/ 	.byte	0x04, 0x12
        /*000e*/ 	.short	(.L_3 - .L_2)
	.align		4
.L_2:
        /*0010*/ 	.word	index@(triton_red_fused_pow_sum_21)
        /*0014*/ 	.word	0x00000000


	//----- nvinfo : EIATTR_FRAME_SIZE
	.align		4
.L_3:
        /*0018*/ 	.byte	0x04, 0x11
        /*001a*/ 	.short	(.L_5 - .L_4)
	.align		4
.L_4:
        /*001c*/ 	.word	index@(triton_red_fused_pow_sum_21)
        /*0020*/ 	.word	0x00000000


	//----- nvinfo : EIATTR_MIN_STACK_SIZE
	.align		4
.L_5:
        /*0024*/ 	.byte	0x04, 0x12
        /*0026*/ 	.short	(.L_7 - .L_6)
	.align		4
.L_6:
        /*0028*/ 	.word	index@(triton_red_fused_pow_sum_21)
        /*002c*/ 	.word	0x00000000
.L_7:


//--------------------- .nv.info.triton_red_fused_pow_sum_21 --------------------------
	.section	.nv.info.triton_red_fused_pow_sum_21,"",@"SHT_CUDA_INFO"
	.sectionflags	@""
	.align	4


	//----- nvinfo : EIATTR_CUDA_API_VERSION
	.align		4
        /*0000*/ 	.byte	0x04, 0x37
        /*0002*/ 	.short	(.L_9 - .L_8)
.L_8:
        /*0004*/ 	.word	0x0000007c


	//----- nvinfo : EIATTR_KPARAM_INFO
	.align		4
.L_9:
        /*0008*/ 	.byte	0x04, 0x17
        /*000a*/ 	.short	(.L_11 - .L_10)
.L_10:
        /*000c*/ 	.word	0x00000000
        /*0010*/ 	.short	0x0003
        /*0012*/ 	.short	0x0014
        /*0014*/ 	.byte	0x00, 0xf0, 0x11, 0x00


	//----- nvinfo : EIATTR_KPARAM_INFO
	.align		4
.L_11:
        /*0018*/ 	.byte	0x04, 0x17
        /*001a*/ 	.short	(.L_13 - .L_12)
.L_12:
        /*001c*/ 	.word	0x00000000
        /*0020*/ 	.short	0x0002
        /*0022*/ 	.short	0x0010
        /*0024*/ 	.byte	0x00, 0xf0, 0x11, 0x00


	//----- nvinfo : EIATTR_KPARAM_INFO
	.align		4
.L_13:
        /*0028*/ 	.byte	0x04, 0x17
        /*002a*/ 	.short	(.L_15 - .L_14)
.L_14:
        /*002c*/ 	.word	0x00000000
        /*0030*/ 	.short	0x0001
        /*0032*/ 	.short	0x0008
        /*0034*/ 	.byte	0x00, 0xf4, 0x21, 0x00


	//----- nvinfo : EIATTR_KPARAM_INFO
	.align		4
.L_15:
        /*0038*/ 	.byte	0x04, 0x17
        /*003a*/ 	.short	(.L_17 - .L_16)
.L_16:
        /*003c*/ 	.word	0x00000000
        /*0040*/ 	.short	0x0000
        /*0042*/ 	.short	0x0000
        /*0044*/ 	.byte	0x00, 0xf4, 0x21, 0x00


	//----- nvinfo : EIATTR_SPARSE_MMA_MASK
	.align		4
.L_17:
        /*0048*/ 	.byte	0x03, 0x50
        /*004a*/ 	.short	0x0000


	//----- nvinfo : EIATTR_MAXREG_COUNT
	.align		4
        /*004c*/ 	.byte	0x03, 0x1b
        /*004e*/ 	.short	0x00ff


	//----- nvinfo : EIATTR_COOP_GROUP_MASK_REGIDS
	.align		4
        /*0050*/ 	.byte	0x04, 0x29
        /*0052*/ 	.short	(.L_19 - .L_18)


	//   ....[0]....
.L_18:
        /*0054*/ 	.word	0xffffffff


	//   ....[1]....
        /*0058*/ 	.word	0xffffffff


	//   ....[2]....
        /*005c*/ 	.word	0xffffffff


	//   ....[3]....
        /*0060*/ 	.word	0xffffffff


	//   ....[4]....
        /*0064*/ 	.word	0xffffffff


	//   ....[5]....
        /*0068*/ 	.word	0xffffffff


	//   ....[6]....
        /*006c*/ 	.word	0xffffffff


	//   ....[7]....
        /*0070*/ 	.word	0xffffffff


	//----- nvinfo : EIATTR_COOP_GROUP_INSTR_OFFSETS
	.align		4
.L_19:
        /*0074*/ 	.byte	0x04, 0x28
        /*0076*/ 	.short	(.L_21 - .L_20)


	//   ....[0]....
.L_20:
        /*0078*/ 	.word	0x00000870


	//   ....[1]....
        /*007c*/ 	.word	0x000008b0


	//   ....[2]....
        /*0080*/ 	.word	0x000008e0


	//   ....[3]....
        /*0084*/ 	.word	0x00000900


	//   ....[4]....
        /*0088*/ 	.word	0x00000a00


	//   ....[5]....
        /*008c*/ 	.word	0x00000a10


	//   ....[6]....
        /*0090*/ 	.word	0x00000a40


	//   ....[7]....
        /*0094*/ 	.word	0x00000a60


	//----- nvinfo : EIATTR_EXIT_INSTR_OFFSETS
	.align		4
.L_21:
        /*0098*/ 	.byte	0x04, 0x1c
        /*009a*/ 	.short	(.L_23 - .L_22)


	//   ....[0]....
.L_22:
        /*009c*/ 	.word	0x00000b80


	//   ....[1]....
        /*00a0*/ 	.word	0x00000bd0


	//----- nvinfo : EIATTR_REQNTID
	.align		4
.L_23:
        /*00a4*/ 	.byte	0x04, 0x10
        /*00a6*/ 	.short	(.L_25 - .L_24)
.L_24:
        /*00a8*/ 	.word	0x00000080
        /*00ac*/ 	.word	0x00000001
        /*00b0*/ 	.word	0x00000001


	//----- nvinfo : EIATTR_CRS_STACK_SIZE
	.align		4
.L_25:
        /*00b4*/ 	.byte	0x04, 0x1e
        /*00b6*/ 	.short	(.L_27 - .L_26)
.L_26:
        /*00b8*/ 	.word	0x00000000


	//----- nvinfo : EIATTR_CBANK_PARAM_SIZE
	.align		4
.L_27:
        /*00bc*/ 	.byte	0x03, 0x19
        /*00be*/ 	.short	0x0018


	//----- nvinfo : EIATTR_PARAM_CBANK
	.align		4
        /*00c0*/ 	.byte	0x04, 0x0a
        /*00c2*/ 	.short	(.L_29 - .L_28)
	.align		4
.L_28:
        /*00c4*/ 	.word	index@(.nv.constant0.triton_red_fused_pow_sum_21)
        /*00c8*/ 	.short	0x0210
        /*00ca*/ 	.short	0x0018


	//----- nvinfo : EIATTR_SW_WAR
	.align		4
.L_29:
        /*00cc*/ 	.byte	0x04, 0x36
        /*00ce*/ 	.short	(.L_31 - .L_30)
.L_30:
        /*00d0*/ 	.word	0x00000008
.L_31:


//--------------------- .nv.callgraph             --------------------------
	.section	.nv.callgraph,"",@"SHT_CUDA_CALLGRAPH"
	.align	4
	.sectionentsize	8
	.align		4
        /*0000*/ 	.word	0x00000000
	.align		4
        /*0004*/ 	.word	0xffffffff
	.align		4
        /*0008*/ 	.word	0x00000000
	.align		4
        /*000c*/ 	.word	0xfffffffe
	.align		4
        /*0010*/ 	.word	0x00000000
	.align		4
        /*0014*/ 	.word	0xfffffffd
	.align		4
        /*0018*/ 	.word	0x00000000
	.align		4
        /*001c*/ 	.word	0xfffffffc


//--------------------- .text.triton_red_fused_pow_sum_21 --------------------------
	.section	.text.triton_red_fused_pow_sum_21,"ax",@progbits
	.sectionflags	@"SHF_BARRIERS=1"
	.align	128
        .global         triton_red_fused_pow_sum_21
        .type           triton_red_fused_pow_sum_21,@function
        .size           triton_red_fused_pow_sum_21,(.L_x_4 - triton_red_fused_pow_sum_21)
        .other          triton_red_fused_pow_sum_21,@"STO_CUDA_ENTRY STV_DEFAULT"
triton_red_fused_pow_sum_21:
.text.triton_red_fused_pow_sum_21:
[----:B------:R-:W0:Y:S02]  /*0000*/  LDC R1, c[0x0][0x28] ;  /* 0x00000a00ff017b82 */ /* 0x000e240000000800 */
[----:B------:R-:W1:Y:S01]  /*0010*/  S2R R2, SR_CTAID.X ;  /* 0x0000000000027919 */ /* 0x000e620000002500 */
[----:B------:R-:W-:Y:S01]  /*0020*/  ULDC.64 UR6, c[0x0][0x208] ;  /* 0x0000820000067ab9 */ /* 0x000fe20000000a00 */
[----:B------:R-:W-:Y:S01]  /*0030*/  BSSY B0, `(.L_x_0) ;  /* 0x0000082000007945 */ /* 0x000fe20003800000 */
[----:B------:R-:W2:Y:S01]  /*0040*/  S2R R0, SR_TID.X ;  /* 0x0000000000007919 */ /* 0x000ea20000002100 */
[----:B-1----:R-:W-:Y:S02]  /*0050*/  SHF.L.U32 R24, R2, 0x6, RZ ;  /* 0x0000000602187819 */ /* 0x002fe400000006ff */
[----:B------:R-:W-:Y:S02]  /*0060*/  SHF.R.S32.HI R5, RZ, 0x19, R2 ;  /* 0x00000019ff057819 */ /* 0x000fe40000011402 */
[----:B--2---:R-:W-:Y:S02]  /*0070*/  SHF.L.U32 R3, R0, 0x2, RZ ;  /* 0x0000000200037819 */ /* 0x004fe400000006ff */
[----:B------:R-:W-:-:S02]  /*0080*/  SGXT R5, R5, 0x1 ;  /* 0x000000010505781a */ /* 0x000fc40000000200 */
[----:B------:R-:W-:Y:S02]  /*0090*/  LOP3.LUT R4, R24, 0x3c, R3, 0xf8, !PT ;  /* 0x0000003c18047812 */ /* 0x000fe400078ef803 */
[----:B------:R-:W-:Y:S02]  /*00a0*/  LOP3.LUT R2, R3, 0x3c, RZ, 0xc0, !PT ;  /* 0x0000003c03027812 */ /* 0x000fe400078ec0ff */
[----:B------:R-:W-:Y:S02]  /*00b0*/  ISETP.GT.AND P0, PT, R4, 0xff, PT ;  /* 0x000000ff0400780c */ /* 0x000fe40003f04270 */
[----:B------:R-:W-:-:S11]  /*00c0*/  LEA.HI R5, R5, R4, RZ, 0x4 ;  /* 0x0000000405057211 */ /* 0x000fd600078f20ff */
[----:B------:R-:W-:Y:S05]  /*00d0*/  @P0 BRA `(.L_x_1) ;  /* 0x0000000400d40947 */ /* 0x000fea0003800000 */
[----:B------:R-:W1:Y:S01]  /*00e0*/  LDC.64 R22, c[0x0][0x210] ;  /* 0x00008400ff167b82 */ /* 0x000e620000000a00 */
[----:B------:R-:W-:-:S05]  /*00f0*/  SHF.R.S32.HI R5, RZ, 0x4, R5 ;  /* 0x00000004ff057819 */ /* 0x000fca0000011405 */
[----:B------:R-:W-:Y:S01]  /*0100*/  IMAD R20, R5, 0x7f0, R24 ;  /* 0x000007f005147824 */ /* 0x000fe200078e0218 */
[----:B------:R-:W-:-:S04]  /*0110*/  LOP3.LUT R5, R0, 0x70, RZ, 0xc0, !PT ;  /* 0x0000007000057812 */ /* 0x000fc800078ec0ff */
[----:B------:R-:W-:-:S04]  /*0120*/  IADD3 R20, R2, R20, R5 ;  /* 0x0000001402147210 */ /* 0x000fc80007ffe005 */
[----:B------:R-:W-:Y:S02]  /*0130*/  IADD3 R17, R20, 0x80, RZ ;  /* 0x0000008014117810 */ /* 0x000fe40007ffe0ff */
[----:B------:R-:W-:Y:S01]  /*0140*/  IADD3 R13, R20, 0x100, RZ ;  /* 0x00000100140d7810 */ /* 0x000fe20007ffe0ff */
[----:B-1----:R-:W-:-:S04]  /*0150*/  IMAD.WIDE R8, R20, 0x4, R22 ;  /* 0x0000000414087825 */ /* 0x002fc800078e0216 */
[--C-:B------:R-:W-:Y:S02]  /*0160*/  IMAD.WIDE R16, R17, 0x4, R22.reuse ;  /* 0x0000000411107825 */ /* 0x100fe400078e0216 */
[----:B------:R-:W2:Y:S02]  /*0170*/  LDG.E.EF.128 R8, desc[UR6][R8.64] ;  /* 0x0000000608087981 */ /* 0x000ea4000c0e1d00 */
[----:B------:R-:W-:Y:S02]  /*0180*/  IMAD.WIDE R12, R13, 0x4, R22 ;  /* 0x000000040d0c7825 */ /* 0x000fe400078e0216 */
[----:B------:R-:W3:Y:S04]  /*0190*/  LDG.E.EF.128 R16, desc[UR6][R16.64] ;  /* 0x0000000610107981 */ /* 0x000ee8000c0e1d00 */
[----:B------:R-:W4:Y:S01]  /*01a0*/  LDG.E.EF.128 R12, desc[UR6][R12.64] ;  /* 0x000000060c0c7981 */ /* 0x000f22000c0e1d00 */
[----:B------:R-:W-:-:S05]  /*01b0*/  IADD3 R5, R20, 0x180, RZ ;  /* 0x0000018014057810 */ /* 0x000fca0007ffe0ff */
[----:B------:R-:W-:-:S06]  /*01c0*/  IMAD.WIDE R4, R5, 0x4, R22 ;  /* 0x0000000405047825 */ /* 0x000fcc00078e0216 */
[----:B------:R-:W5:Y:S01]  /*01d0*/  LDG.E.EF.128 R4, desc[UR6][R4.64] ;  /* 0x0000000604047981 */ /* 0x000f62000c0e1d00 */
[----:B--2---:R-:W-:Y:S01]  /*01e0*/  FFMA R26, R11, R11, RZ ;  /* 0x0000000b0b1a7223 */ /* 0x004fe200000000ff */
[----:B------:R-:W-:Y:S01]  /*01f0*/  FFMA R28, R9, R9, RZ ;  /* 0x00000009091c7223 */ /* 0x000fe200000000ff */
[----:B------:R-:W-:Y:S01]  /*0200*/  IADD3 R9, R20, 0x200, RZ ;  /* 0x0000020014097810 */ /* 0x000fe20007ffe0ff */
[----:B------:R-:W-:Y:S01]  /*0210*/  FFMA R11, R10, R10, RZ ;  /* 0x0000000a0a0b7223 */ /* 0x000fe200000000ff */
[----:B---3--:R-:W-:Y:S01]  /*0220*/  FFMA R26, R19, R19, R26 ;  /* 0x00000013131a7223 */ /* 0x008fe2000000001a */
[----:B------:R-:W-:Y:S01]  /*0230*/  FFMA R28, R17, R17, R28 ;  /* 0x00000011111c7223 */ /* 0x000fe2000000001c */
[----:B------:R-:W-:Y:S01]  /*0240*/  FFMA R25, R8, R8, RZ ;  /* 0x0000000808197223 */ /* 0x000fe200000000ff */
[----:B------:R-:W-:Y:S01]  /*0250*/  IADD3 R17, R20, 0x280, RZ ;  /* 0x0000028014117810 */ /* 0x000fe20007ffe0ff */
[----:B------:R-:W-:Y:S01]  /*0260*/  FFMA R11, R18, R18, R11 ;  /* 0x00000012120b7223 */ /* 0x000fe2000000000b */
[----:B------:R-:W-:-:S04]  /*0270*/  IMAD.WIDE R8, R9, 0x4, R22 ;  /* 0x0000000409087825 */ /* 0x000fc800078e0216 */
[----:B----4-:R-:W-:Y:S01]  /*0280*/  FFMA R26, R15, R15, R26 ;  /* 0x0000000f0f1a7223 */ /* 0x010fe2000000001a */
[----:B------:R-:W-:Y:S01]  /*0290*/  FFMA R25, R16, R16, R25 ;  /* 0x0000001010197223 */ /* 0x000fe20000000019 */
[----:B------:R-:W-:Y:S01]  /*02a0*/  IADD3 R15, R20, 0x300, RZ ;  /* 0x00000300140f7810 */ /* 0x000fe20007ffe0ff */
[----:B------:R-:W-:-:S04]  /*02b0*/  IMAD.WIDE R16, R17, 0x4, R22 ;  /* 0x0000000411107825 */ /* 0x000fc800078e0216 */
[----:B------:R-:W-:Y:S01]  /*02c0*/  FFMA R21, R14, R14, R11 ;  /* 0x0000000e0e157223 */ /* 0x000fe2000000000b */
[----:B------:R-:W-:Y:S01]  /*02d0*/  FFMA R28, R13, R13, R28 ;  /* 0x0000000d0d1c7223 */ /* 0x000fe2000000001c */
[----:B------:R-:W2:Y:S01]  /*02e0*/  LDG.E.EF.128 R8, desc[UR6][R8.64] ;  /* 0x0000000608087981 */ /* 0x000ea2000c0e1d00 */
[----:B------:R-:W-:Y:S01]  /*02f0*/  FFMA R25, R12, R12, R25 ;  /* 0x0000000c0c197223 */ /* 0x000fe20000000019 */
[----:B------:R-:W-:Y:S02]  /*0300*/  IMAD.WIDE R12, R15, 0x4, R22 ;  /* 0x000000040f0c7825 */ /* 0x000fe400078e0216 */
[----:B------:R-:W3:Y:S02]  /*0310*/  LDG.E.EF.128 R16, desc[UR6][R16.64] ;  /* 0x0000000610107981 */ /* 0x000ee4000c0e1d00 */
[----:B-----5:R-:W-:Y:S01]  /*0320*/  FFMA R26, R7, R7, R26 ;  /* 0x00000007071a7223 */ /* 0x020fe2000000001a */
[----:B------:R-:W-:Y:S01]  /*0330*/  FFMA R21, R6, R6, R21 ;  /* 0x0000000606157223 */ /* 0x000fe20000000015 */
[----:B------:R-:W4:Y:S01]  /*0340*/  LDG.E.EF.128 R12, desc[UR6][R12.64] ;  /* 0x000000060c0c7981 */ /* 0x000f22000c0e1d00 */
[----:B------:R-:W-:Y:S01]  /*0350*/  IADD3 R7, R20, 0x380, RZ ;  /* 0x0000038014077810 */ /* 0x000fe20007ffe0ff */
[----:B------:R-:W-:Y:S01]  /*0360*/  FFMA R28, R5, R5, R28 ;  /* 0x00000005051c7223 */ /* 0x000fe2000000001c */
[----:B------:R-:W-:-:S03]  /*0370*/  FFMA R25, R4, R4, R25 ;  /* 0x0000000404197223 */ /* 0x000fc60000000019 */
[----:B------:R-:W-:-:S06]  /*0380*/  IMAD.WIDE R6, R7, 0x4, R22 ;  /* 0x0000000407067825 */ /* 0x000fcc00078e0216 */
[----:B------:R-:W5:Y:S01]  /*0390*/  LDG.E.EF.128 R4, desc[UR6][R6.64] ;  /* 0x0000000606047981 */ /* 0x000f62000c0e1d00 */
[----:B--2---:R-:W-:Y:S01]  /*03a0*/  FFMA R26, R11, R11, R26 ;  /* 0x0000000b0b1a7223 */ /* 0x004fe2000000001a */
[----:B------:R-:W-:Y:S01]  /*03b0*/  FFMA R28, R9, R9, R28 ;  /* 0x00000009091c7223 */ /* 0x000fe2000000001c */
[----:B------:R-:W-:Y:S01]  /*03c0*/  IADD3 R9, R20, 0x400, RZ ;  /* 0x0000040014097810 */ /* 0x000fe20007ffe0ff */
[----:B------:R-:W-:Y:S01]  /*03d0*/  FFMA R25, R8, R8, R25 ;  /* 0x0000000808197223 */ /* 0x000fe20000000019 */
[----:B---3--:R-:W-:Y:S01]  /*03e0*/  FFMA R26, R19, R19, R26 ;  /* 0x00000013131a7223 */ /* 0x008fe2000000001a */
[----:B------:R-:W-:Y:S01]  /*03f0*/  FFMA R28, R17, R17, R28 ;  /* 0x00000011111c7223 */ /* 0x000fe2000000001c */
[----:B------:R-:W-:Y:S01]  /*0400*/  IADD3 R17, R20, 0x480, RZ ;  /* 0x0000048014117810 */ /* 0x000fe20007ffe0ff */
        /* <DEDUP_REMOVED lines=9> */
[----:B------:R-:W-:-:S04]  /*04a0*/  IMAD.WIDE R12, R15, 0x4, R22 ;  /* 0x000000040f0c7825 */ /* 0x000fc800078e0216 */
[----:B------:R-:W-:Y:S02]  /*04b0*/  FFMA R21, R18, R18, R21 ;  /* 0x0000001212157223 */ /* 0x000fe40000000015 */
[----:B------:R-:W3:Y:S02]  /*04c0*/  LDG.E.EF.128 R16, desc[UR6][R16.64] ;  /* 0x0000000610107981 */ /* 0x000ee4000c0e1d00 */
[----:B------:R-:W-:Y:S02]  /*04d0*/  FFMA R21, R14, R14, R21 ;  /* 0x0000000e0e157223 */ /* 0x000fe40000000015 */
[----:B------:R-:W4:Y:S01]  /*04e0*/  LDG.E.EF.128 R12, desc[UR6][R12.64] ;  /* 0x000000060c0c7981 */ /* 0x000f22000c0e1d00 */
[----:B-----5:R-:W-:Y:S01]  /*04f0*/  FFMA R26, R7, R7, R26 ;  /* 0x00000007071a7223 */ /* 0x020fe2000000001a */
[----:B------:R-:W-:Y:S01]  /*0500*/  IADD3 R7, R20, 0x580, RZ ;  /* 0x0000058014077810 */ /* 0x000fe20007ffe0ff */
[----:B------:R-:W-:-:S04]  /*0510*/  FFMA R21, R6, R6, R21 ;  /* 0x0000000606157223 */ /* 0x000fc80000000015 */
[----:B------:R-:W-:-:S04]  /*0520*/  IMAD.WIDE R6, R7, 0x4, R22 ;  /* 0x0000000407067825 */ /* 0x000fc800078e0216 */
[----:B------:R-:W-:Y:S01]  /*0530*/  FFMA R28, R5, R5, R28 ;  /* 0x00000005051c7223 */ /* 0x000fe2000000001c */
[----:B------:R-:W-:Y:S02]  /*0540*/  FFMA R25, R4, R4, R25 ;  /* 0x0000000404197223 */ /* 0x000fe40000000019 */
[----:B------:R-:W5:Y:S01]  /*0550*/  LDG.E.EF.128 R4, desc[UR6][R6.64] ;  /* 0x0000000606047981 */ /* 0x000f62000c0e1d00 */
[----:B--2---:R-:W-:Y:S01]  /*0560*/  FFMA R26, R11, R11, R26 ;  /* 0x0000000b0b1a7223 */ /* 0x004fe2000000001a */
[----:B------:R-:W-:Y:S01]  /*0570*/  FFMA R28, R9, R9, R28 ;  /* 0x00000009091c7223 */ /* 0x000fe2000000001c */
[----:B------:R-:W-:Y:S01]  /*0580*/  FFMA R21, R10, R10, R21 ;  /* 0x0000000a0a157223 */ /* 0x000fe20000000015 */
[----:B------:R-:W-:Y:S01]  /*0590*/  IADD3 R9, R20, 0x600, RZ ;  /* 0x0000060014097810 */ /* 0x000fe20007ffe0ff */
[----:B---3--:R-:W-:Y:S01]  /*05a0*/  FFMA R26, R19, R19, R26 ;  /* 0x00000013131a7223 */ /* 0x008fe2000000001a */
[----:B------:R-:W-:Y:S01]  /*05b0*/  FFMA R10, R17, R17, R28 ;  /* 0x00000011110a7223 */ /* 0x000fe2000000001c */
[----:B------:R-:W-:Y:S01]  /*05c0*/  FFMA R25, R8, R8, R25 ;  /* 0x0000000808197223 */ /* 0x000fe20000000019 */
[----:B------:R-:W-:Y:S01]  /*05d0*/  FFMA R21, R18, R18, R21 ;  /* 0x0000001212157223 */ /* 0x000fe20000000015 */
[----:B----4-:R-:W-:Y:S01]  /*05e0*/  FFMA R28, R15, R15, R26 ;  /* 0x0000000f0f1c7223 */ /* 0x010fe2000000001a */
[----:B------:R-:W-:Y:S01]  /*05f0*/  IADD3 R15, R20, 0x680, RZ ;  /* 0x00000680140f7810 */ /* 0x000fe20007ffe0ff */
[----:B------:R-:W-:-:S04]  /*0600*/  IMAD.WIDE R8, R9, 0x4, R22 ;  /* 0x0000000409087825 */ /* 0x000fc800078e0216 */
[----:B------:R-:W-:Y:S01]  /*0610*/  FFMA R21, R14, R14, R21 ;  /* 0x0000000e0e157223 */ /* 0x000fe20000000015 */
[----:B------:R-:W-:Y:S01]  /*0620*/  IADD3 R17, R20, 0x700, RZ ;  /* 0x0000070014117810 */ /* 0x000fe20007ffe0ff */
[----:B------:R-:W-:Y:S01]  /*0630*/  FFMA R25, R16, R16, R25 ;  /* 0x0000001010197223 */ /* 0x000fe20000000019 */
[----:B------:R-:W-:-:S04]  /*0640*/  IMAD.WIDE R14, R15, 0x4, R22 ;  /* 0x000000040f0e7825 */ /* 0x000fc800078e0216 */
[----:B------:R-:W-:Y:S01]  /*0650*/  FFMA R26, R13, R13, R10 ;  /* 0x0000000d0d1a7223 */ /* 0x000fe2000000000a */
[----:B------:R-:W-:Y:S01]  /*0660*/  IADD3 R19, R20, 0x780, RZ ;  /* 0x0000078014137810 */ /* 0x000fe20007ffe0ff */
[----:B------:R-:W2:Y:S01]  /*0670*/  LDG.E.EF.128 R8, desc[UR6][R8.64] ;  /* 0x0000000608087981 */ /* 0x000ea2000c0e1d00 */
[----:B------:R-:W-:-:S04]  /*0680*/  IMAD.WIDE R16, R17, 0x4, R22 ;  /* 0x0000000411107825 */ /* 0x000fc800078e0216 */
[----:B------:R-:W-:Y:S02]  /*0690*/  FFMA R25, R12, R12, R25 ;  /* 0x0000000c0c197223 */ /* 0x000fe40000000019 */
[----:B------:R-:W3:Y:S01]  /*06a0*/  LDG.E.EF.128 R12, desc[UR6][R14.64] ;  /* 0x000000060e0c7981 */ /* 0x000ee2000c0e1d00 */
[----:B------:R-:W-:-:S04]  /*06b0*/  IMAD.WIDE R22, R19, 0x4, R22 ;  /* 0x0000000413167825 */ /* 0x000fc800078e0216 */
[----:B-----5:R-:W-:Y:S01]  /*06c0*/  FFMA R28, R7, R7, R28 ;  /* 0x00000007071c7223 */ /* 0x020fe2000000001c */
[----:B------:R-:W4:Y:S01]  /*06d0*/  LDG.E.EF.128 R16, desc[UR6][R16.64] ;  /* 0x0000000610107981 */ /* 0x000f22000c0e1d00 */
[----:B------:R-:W-:-:S03]  /*06e0*/  FFMA R7, R6, R6, R21 ;  /* 0x0000000606077223 */ /* 0x000fc60000000015 */
[----:B------:R-:W5:Y:S01]  /*06f0*/  LDG.E.EF.128 R20, desc[UR6][R22.64] ;  /* 0x0000000616147981 */ /* 0x000f62000c0e1d00 */
[----:B------:R-:W-:Y:S01]  /*0700*/  FFMA R26, R5, R5, R26 ;  /* 0x00000005051a7223 */ /* 0x000fe2000000001a */
[----:B------:R-:W-:Y:S01]  /*0710*/  FFMA R25, R4, R4, R25 ;  /* 0x0000000404197223 */ /* 0x000fe20000000019 */
[----:B--2---:R-:W-:Y:S01]  /*0720*/  FFMA R28, R11, R11, R28 ;  /* 0x0000000b0b1c7223 */ /* 0x004fe2000000001c */
[----:B------:R-:W-:Y:S01]  /*0730*/  FFMA R7, R10, R10, R7 ;  /* 0x0000000a0a077223 */ /* 0x000fe20000000007 */
[----:B------:R-:W-:Y:S01]  /*0740*/  FFMA R26, R9, R9, R26 ;  /* 0x00000009091a7223 */ /* 0x000fe2000000001a */
[----:B------:R-:W-:Y:S01]  /*0750*/  FFMA R25, R8, R8, R25 ;  /* 0x0000000808197223 */ /* 0x000fe20000000019 */
[----:B---3--:R-:W-:Y:S01]  /*0760*/  FFMA R28, R15, R15, R28 ;  /* 0x0000000f0f1c7223 */ /* 0x008fe2000000001c */
[----:B------:R-:W-:Y:S01]  /*0770*/  FFMA R7, R14, R14, R7 ;  /* 0x0000000e0e077223 */ /* 0x000fe20000000007 */
[----:B------:R-:W-:Y:S01]  /*0780*/  FFMA R26, R13, R13, R26 ;  /* 0x0000000d0d1a7223 */ /* 0x000fe2000000001a */
[----:B------:R-:W-:Y:S01]  /*0790*/  FFMA R25, R12, R12, R25 ;  /* 0x0000000c0c197223 */ /* 0x000fe20000000019 */
[----:B----4-:R-:W-:Y:S01]  /*07a0*/  FFMA R28, R19, R19, R28 ;  /* 0x00000013131c7223 */ /* 0x010fe2000000001c */
[----:B------:R-:W-:Y:S01]  /*07b0*/  FFMA R7, R18, R18, R7 ;  /* 0x0000001212077223 */ /* 0x000fe20000000007 */
[----:B------:R-:W-:Y:S01]  /*07c0*/  FFMA R26, R17, R17, R26 ;  /* 0x00000011111a7223 */ /* 0x000fe2000000001a */
[----:B------:R-:W-:Y:S01]  /*07d0*/  FFMA R25, R16, R16, R25 ;  /* 0x0000001010197223 */ /* 0x000fe20000000019 */
[----:B-----5:R-:W-:Y:S01]  /*07e0*/  FFMA R23, R23, R23, R28 ;  /* 0x0000001717177223 */ /* 0x020fe2000000001c */
[----:B------:R-:W-:Y:S01]  /*07f0*/  FFMA R22, R22, R22, R7 ;  /* 0x0000001616167223 */ /* 0x000fe20000000007 */
[----:B------:R-:W-:Y:S01]  /*0800*/  FFMA R21, R21, R21, R26 ;  /* 0x0000001515157223 */ /* 0x000fe2000000001a */
[----:B------:R-:W-:Y:S01]  /*0810*/  FFMA R20, R20, R20, R25 ;  /* 0x0000001414147223 */ /* 0x000fe20000000019 */
[----:B------:R-:W-:Y:S06]  /*0820*/  BRA `(.L_x_2) ;  /* 0x0000000000087947 */ /* 0x000fec0003800000 */
.L_x_1:
[----:B------:R-:W-:Y:S02]  /*0830*/  CS2R R20, SRZ ;  /* 0x0000000000147805 */ /* 0x000fe4000001ff00 */
[----:B------:R-:W-:-:S07]  /*0840*/  CS2R R22, SRZ ;  /* 0x0000000000167805 */ /* 0x000fce000001ff00 */
.L_x_2:
[----:B------:R-:W-:Y:S05]  /*0850*/  BSYNC B0 ;  /* 0x0000000000007941 */ /* 0x000fea0003800000 */
.L_x_0:
[----:B------:R-:W1:Y:S01]  /*0860*/  S2UR UR5, SR_CgaCtaId ;  /* 0x00000000000579c3 */ /* 0x000e620000008800 */
[----:B------:R-:W2:Y:S01]  /*0870*/  SHFL.BFLY PT, R5, R20, 0x10, 0x1f ;  /* 0x0e001f0014057f89 */ /* 0x000ea200000e0000 */
[----:B------:R-:W-:Y:S01]  /*0880*/  LOP3.LUT P0, RZ, R0, 0x10, RZ, 0xc0, !PT ;  /* 0x0000001000ff7812 */ /* 0x000fe2000780c0ff */
[----:B------:R-:W-:Y:S01]  /*0890*/  UMOV UR4, 0x400 ;  /* 0x0000040000047882 */ /* 0x000fe20000000000 */
[----:B------:R-:W-:Y:S01]  /*08a0*/  SHF.R.U32.HI R9, RZ, 0x3, R0 ;  /* 0x00000003ff097819 */ /* 0x000fe20000011600 */
[----:B------:R-:W3:Y:S01]  /*08b0*/  SHFL.BFLY PT, R4, R21, 0x10, 0x1f ;  /* 0x0e001f0015047f89 */ /* 0x000ee200000e0000 */
[----:B------:R-:W-:Y:S02]  /*08c0*/  SHF.L.U32 R8, R2, 0x4, RZ ;  /* 0x0000000402087819 */ /* 0x000fe400000006ff */
[----:B------:R-:W-:Y:S01]  /*08d0*/  ISETP.GE.AND P1, PT, R0, 0x100, PT ;  /* 0x000001000000780c */ /* 0x000fe20003f26270 */
[----:B------:R-:W4:Y:S01]  /*08e0*/  SHFL.BFLY PT, R7, R22, 0x10, 0x1f ;  /* 0x0e001f0016077f89 */ /* 0x000f2200000e0000 */
[----:B------:R-:W-:-:S03]  /*08f0*/  LOP3.LUT R9, R8, 0xc, R9, 0xf8, !PT ;  /* 0x0000000c08097812 */ /* 0x000fc600078ef809 */
[----:B------:R-:W5:Y:S01]  /*0900*/  SHFL.BFLY PT, R6, R23, 0x10, 0x1f ;  /* 0x0e001f0017067f89 */ /* 0x000f6200000e0000 */
[----:B-1----:R-:W-:Y:S01]  /*0910*/  UPRMT UR4, UR5, 0x654, UR4 ;  /* 0x0000065405047896 */ /* 0x002fe20008000004 */
[----:B--2---:R-:W-:Y:S01]  /*0920*/  FADD R12, R5, R20 ;  /* 0x00000014050c7221 */ /* 0x004fe20000000000 */
[----:B---3--:R-:W-:Y:S01]  /*0930*/  FADD R14, R4, R21 ;  /* 0x00000015040e7221 */ /* 0x008fe20000000000 */
[----:B----4-:R-:W-:-:S06]  /*0940*/  FADD R22, R7, R22 ;  /* 0x0000001607167221 */ /* 0x010fcc0000000000 */
[----:B------:R-:W-:Y:S01]  /*0950*/  @!P0 STS [R9+UR4], R12 ;  /* 0x0000000c09008988 */ /* 0x000fe20008000804 */
[----:B-----5:R-:W-:-:S03]  /*0960*/  FADD R16, R6, R23 ;  /* 0x0000001706107221 */ /* 0x020fc60000000000 */
[----:B------:R-:W-:Y:S04]  /*0970*/  @!P0 STS [R9+UR4+0x10], R14 ;  /* 0x0000100e09008988 */ /* 0x000fe80008000804 */
[----:B------:R-:W-:Y:S04]  /*0980*/  @!P0 STS [R9+UR4+0x20], R22 ;  /* 0x0000201609008988 */ /* 0x000fe80008000804 */
[----:B------:R1:W-:Y:S01]  /*0990*/  @!P0 STS [R9+UR4+0x30], R16 ;  /* 0x0000301009008988 */ /* 0x0003e20008000804 */
[----:B------:R-:W-:Y:S01]  /*09a0*/  BAR.SYNC.DEFER_BLOCKING 0x0 ;  /* 0x0000000000007b1d */ /* 0x000fe20000010000 */
[----:B------:R-:W-:-:S04]  /*09b0*/  LOP3.LUT P0, RZ, R0, 0x3, RZ, 0xc0, !PT ;  /* 0x0000000300ff7812 */ /* 0x000fc8000780c0ff */
[----:B------:R-:W-:Y:S02]  /*09c0*/  ISETP.LT.AND P0, PT, R0, 0x100, !P0 ;  /* 0x000001000000780c */ /* 0x000fe40004701270 */
[----:B-1----:R-:W-:Y:S01]  /*09d0*/  LOP3.LUT R9, R24, 0x3f, R0, 0xf8, !PT ;  /* 0x0000003f18097812 */ /* 0x002fe200078ef800 */
[----:B------:R-:W1:Y:S04]  /*09e0*/  @!P1 LDS R10, [R3+UR4] ;  /* 0x00000004030a9984 */ /* 0x000e680008000800 */
[----:B------:R-:W2:Y:S04]  /*09f0*/  @!P1 LDS R11, [R3+UR4+0x200] ;  /* 0x00020004030b9984 */ /* 0x000ea80008000800 */
[----:B-1----:R-:W1:Y:S04]  /*0a00*/  SHFL.BFLY PT, R5, R10, 0x2, 0x1f ;  /* 0x0c401f000a057f89 */ /* 0x002e6800000e0000 */
[----:B--2---:R-:W2:Y:S01]  /*0a10*/  SHFL.BFLY PT, R4, R11, 0x2, 0x1f ;  /* 0x0c401f000b047f89 */ /* 0x004ea200000e0000 */
[----:B-1----:R-:W-:Y:S01]  /*0a20*/  FADD R6, R10, R5 ;  /* 0x000000050a067221 */ /* 0x002fe20000000000 */
[----:B--2---:R-:W-:-:S04]  /*0a30*/  FADD R7, R11, R4 ;  /* 0x000000040b077221 */ /* 0x004fc80000000000 */
[----:B------:R-:W1:Y:S01]  /*0a40*/  SHFL.BFLY PT, R5, R6, 0x1, 0x1f ;  /* 0x0c201f0006057f89 */ /* 0x000e6200000e0000 */
[----:B------:R-:W-:-:S03]  /*0a50*/  IADD3 R11, R8, UR4, RZ ;  /* 0x00000004080b7c10 */ /* 0x000fc6000fffe0ff */
[----:B------:R-:W2:Y:S02]  /*0a60*/  SHFL.BFLY PT, R4, R7, 0x1, 0x1f ;  /* 0x0c201f0007047f89 */ /* 0x000ea400000e0000 */
[----:B------:R-:W-:Y:S02]  /*0a70*/  IMAD R11, R2, -0xc, R11 ;  /* 0xfffffff4020b7824 */ /* 0x000fe400078e020b */
[----:B-1----:R-:W-:Y:S01]  /*0a80*/  FADD R12, R6, R5 ;  /* 0x00000005060c7221 */ /* 0x002fe20000000000 */
[----:B--2---:R-:W-:-:S04]  /*0a90*/  FADD R14, R7, R4 ;  /* 0x00000004070e7221 */ /* 0x004fc80000000000 */
[----:B------:R-:W-:Y:S04]  /*0aa0*/  @P0 STS [R3+UR4], R12 ;  /* 0x0000000c03000988 */ /* 0x000fe80008000804 */
[----:B------:R-:W-:Y:S01]  /*0ab0*/  @P0 STS [R3+UR4+0x200], R14 ;  /* 0x0002000e03000988 */ /* 0x000fe20008000804 */
[----:B------:R-:W-:Y:S01]  /*0ac0*/  BAR.SYNC.DEFER_BLOCKING 0x0 ;  /* 0x0000000000007b1d */ /* 0x000fe20000010000 */
[C---:B------:R-:W-:Y:S02]  /*0ad0*/  LOP3.LUT P0, RZ, R0.reuse, 0x40, RZ, 0xc0, !PT ;  /* 0x0000004000ff7812 */ /* 0x040fe4000780c0ff */
[----:B------:R-:W-:Y:S02]  /*0ae0*/  LOP3.LUT R0, R0, 0x3f, RZ, 0xc0, !PT ;  /* 0x0000003f00007812 */ /* 0x000fe400078ec0ff */
[----:B------:R-:W-:-:S02]  /*0af0*/  ISETP.LT.AND P0, PT, R9, 0x100, !P0 ;  /* 0x000001000900780c */ /* 0x000fc40004701270 */
[----:B------:R-:W-:Y:S01]  /*0b00*/  LEA R0, R0, UR4, 0x2 ;  /* 0x0000000400007c11 */ /* 0x000fe2000f8e10ff */
[----:B------:R-:W-:Y:S04]  /*0b10*/  LDS R4, [R8+UR4] ;  /* 0x0000000408047984 */ /* 0x000fe80008000800 */
[----:B------:R-:W-:Y:S04]  /*0b20*/  LDS R5, [R8+UR4+0x10] ;  /* 0x0000100408057984 */ /* 0x000fe80008000800 */
[----:B------:R-:W-:Y:S04]  /*0b30*/  LDS R6, [R8+UR4+0x20] ;  /* 0x0000200408067984 */ /* 0x000fe80008000800 */
[----:B------:R-:W1:Y:S01]  /*0b40*/  LDS R7, [R8+UR4+0x30] ;  /* 0x0000300408077984 */ /* 0x000e620008000800 */
[----:B------:R-:W-:Y:S06]  /*0b50*/  BAR.SYNC.DEFER_BLOCKING 0x0 ;  /* 0x0000000000007b1d */ /* 0x000fec0000010000 */
[----:B-1----:R1:W-:Y:S02]  /*0b60*/  STS.128 [R11], R4 ;  /* 0x000000040b007388 */ /* 0x0023e40000000c00 */
[----:B------:R-:W-:Y:S06]  /*0b70*/  BAR.SYNC.DEFER_BLOCKING 0x0 ;  /* 0x0000000000007b1d */ /* 0x000fec0000010000 */
[----:B-1----:R-:W-:Y:S05]  /*0b80*/  @!P0 EXIT ;  /* 0x000000000000894d */ /* 0x002fea0003800000 */
[----:B------:R-:W0:Y:S01]  /*0b90*/  LDS R5, [R0] ;  /* 0x0000000000057984 */ /* 0x000e220000000800 */
[----:B------:R-:W1:Y:S02]  /*0ba0*/  LDC.64 R2, c[0x0][0x218] ;  /* 0x00008600ff027b82 */ /* 0x000e640000000a00 */
[----:B-1----:R-:W-:-:S05]  /*0bb0*/  IMAD.WIDE R2, R9, 0x4, R2 ;  /* 0x0000000409027825 */ /* 0x002fca00078e0202 */
[----:B0-----:R-:W-:Y:S01]  /*0bc0*/  STG.E desc[UR6][R2.64], R5 ;  /* 0x0000000502007986 */ /* 0x001fe2000c101906 */
[----:B------:R-:W-:Y:S05]  /*0bd0*/  EXIT ;  /* 0x000000000000794d */ /* 0x000fea0003800000 */
.L_x_3:
[----:B------:R-:W-:-:S00]  /*0be0*/  BRA `(.L_x_3) ;  /* 0xfffffffc00fc7947 */ /* 0x000fc0000383ffff */
[----:B------:R-:W-:-:S00]  /*0bf0*/  NOP ;  /* 0x0000000000007918 */ /* 0x000fc00000000000 */
        /* <DEDUP_REMOVED lines=8> */
.L_x_4:


//--------------------- .nv.shared.triton_red_fused_pow_sum_21 --------------------------
	.section	.nv.shared.triton_red_fused_pow_sum_21,"aw",@nobits
	.sectionflags	@""
	.align	16
	.zero		1024


//--------------------- .nv.constant0.triton_red_fused_pow_sum_21 --------------------------
	.section	.nv.constant0.triton_red_fused_pow_sum_21,"a",@progbits
	.sectionflags	@""
	.align	4
.nv.constant0.triton_red_fused_pow_sum_21:
	.zero		552
